//
// Generated by NVIDIA NVVM Compiler
//
// Compiler Build ID: CL-36424714
// Cuda compilation tools, release 13.0, V13.0.88
// Based on NVVM 20.0.0
//

.version 9.0
.target sm_100
.address_size 64

// _ZZ12rwkv_wkv_f32iiiiPKfS0_S0_S0_S0_S0_PfE2_k has been demoted
// _ZZ12rwkv_wkv_f32iiiiPKfS0_S0_S0_S0_S0_PfE2_r has been demoted
// _ZZ12rwkv_wkv_f32iiiiPKfS0_S0_S0_S0_S0_PfE3_tf has been demoted
// _ZZ12rwkv_wkv_f32iiiiPKfS0_S0_S0_S0_S0_PfE3_td has been demoted

.entry _Z12rwkv_wkv_f32iiiiPKfS0_S0_S0_S0_S0_Pf(
	.param .u32 _Z12rwkv_wkv_f32iiiiPKfS0_S0_S0_S0_S0_Pf_param_0,
	.param .u32 _Z12rwkv_wkv_f32iiiiPKfS0_S0_S0_S0_S0_Pf_param_1,
	.param .u32 _Z12rwkv_wkv_f32iiiiPKfS0_S0_S0_S0_S0_Pf_param_2,
	.param .u32 _Z12rwkv_wkv_f32iiiiPKfS0_S0_S0_S0_S0_Pf_param_3,
	.param .u64 .ptr .align 1 _Z12rwkv_wkv_f32iiiiPKfS0_S0_S0_S0_S0_Pf_param_4,
	.param .u64 .ptr .align 1 _Z12rwkv_wkv_f32iiiiPKfS0_S0_S0_S0_S0_Pf_param_5,
	.param .u64 .ptr .align 1 _Z12rwkv_wkv_f32iiiiPKfS0_S0_S0_S0_S0_Pf_param_6,
	.param .u64 .ptr .align 1 _Z12rwkv_wkv_f32iiiiPKfS0_S0_S0_S0_S0_Pf_param_7,
	.param .u64 .ptr .align 1 _Z12rwkv_wkv_f32iiiiPKfS0_S0_S0_S0_S0_Pf_param_8,
	.param .u64 .ptr .align 1 _Z12rwkv_wkv_f32iiiiPKfS0_S0_S0_S0_S0_Pf_param_9,
	.param .u64 .ptr .align 1 _Z12rwkv_wkv_f32iiiiPKfS0_S0_S0_S0_S0_Pf_param_10
)
{
	.reg .pred 	%p<3>;
	.reg .b32 	%r<39>;
	.reg .b32 	%f<774>;
	.reg .b64 	%rd<34>;
	// demoted variable
	.shared .align 16 .b8 _ZZ12rwkv_wkv_f32iiiiPKfS0_S0_S0_S0_S0_PfE2_k[256];
	// demoted variable
	.shared .align 16 .b8 _ZZ12rwkv_wkv_f32iiiiPKfS0_S0_S0_S0_S0_PfE2_r[256];
	// demoted variable
	.shared .align 16 .b8 _ZZ12rwkv_wkv_f32iiiiPKfS0_S0_S0_S0_S0_PfE3_tf[256];
	// demoted variable
	.shared .align 16 .b8 _ZZ12rwkv_wkv_f32iiiiPKfS0_S0_S0_S0_S0_PfE3_td[256];
	ld.param.u32 	%r8, [_Z12rwkv_wkv_f32iiiiPKfS0_S0_S0_S0_S0_Pf_param_0];
	ld.param.u32 	%r6, [_Z12rwkv_wkv_f32iiiiPKfS0_S0_S0_S0_S0_Pf_param_1];
	ld.param.u32 	%r7, [_Z12rwkv_wkv_f32iiiiPKfS0_S0_S0_S0_S0_Pf_param_2];
	ld.param.u32 	%r9, [_Z12rwkv_wkv_f32iiiiPKfS0_S0_S0_S0_S0_Pf_param_3];
	ld.param.u64 	%rd6, [_Z12rwkv_wkv_f32iiiiPKfS0_S0_S0_S0_S0_Pf_param_7];
	ld.param.u64 	%rd7, [_Z12rwkv_wkv_f32iiiiPKfS0_S0_S0_S0_S0_Pf_param_9];
	cvta.to.global.u64 	%rd8, %rd7;
	mov.u32 	%r10, %tid.x;
	mov.u32 	%r11, %ctaid.x;
	div.s32 	%r12, %r11, %r9;
	mul.lo.s32 	%r13, %r12, %r9;
	sub.s32 	%r14, %r11, %r13;
	div.s32 	%r15, %r6, %r8;
	mul.lo.s32 	%r16, %r12, %r7;
	shl.b32 	%r17, %r16, 6;
	shl.b32 	%r18, %r14, 12;
	add.s32 	%r19, %r17, %r10;
	add.s32 	%r1, %r19, %r18;
	cvta.to.global.u64 	%rd9, %rd6;
	mul.wide.s32 	%rd10, %r1, 4;
	add.s64 	%rd11, %rd8, %rd10;
	ld.global.f32 	%f773, [%rd11];
	ld.global.f32 	%f772, [%rd11+256];
	ld.global.f32 	%f771, [%rd11+512];
	ld.global.f32 	%f770, [%rd11+768];
	ld.global.f32 	%f769, [%rd11+1024];
	ld.global.f32 	%f768, [%rd11+1280];
	ld.global.f32 	%f767, [%rd11+1536];
	ld.global.f32 	%f766, [%rd11+1792];
	ld.global.f32 	%f765, [%rd11+2048];
	ld.global.f32 	%f764, [%rd11+2304];
	ld.global.f32 	%f763, [%rd11+2560];
	ld.global.f32 	%f762, [%rd11+2816];
	ld.global.f32 	%f761, [%rd11+3072];
	ld.global.f32 	%f760, [%rd11+3328];
	ld.global.f32 	%f759, [%rd11+3584];
	ld.global.f32 	%f758, [%rd11+3840];
	ld.global.f32 	%f757, [%rd11+4096];
	ld.global.f32 	%f756, [%rd11+4352];
	ld.global.f32 	%f755, [%rd11+4608];
	ld.global.f32 	%f754, [%rd11+4864];
	ld.global.f32 	%f753, [%rd11+5120];
	ld.global.f32 	%f752, [%rd11+5376];
	ld.global.f32 	%f751, [%rd11+5632];
	ld.global.f32 	%f750, [%rd11+5888];
	ld.global.f32 	%f749, [%rd11+6144];
	ld.global.f32 	%f748, [%rd11+6400];
	ld.global.f32 	%f747, [%rd11+6656];
	ld.global.f32 	%f746, [%rd11+6912];
	ld.global.f32 	%f745, [%rd11+7168];
	ld.global.f32 	%f744, [%rd11+7424];
	ld.global.f32 	%f743, [%rd11+7680];
	ld.global.f32 	%f742, [%rd11+7936];
	ld.global.f32 	%f741, [%rd11+8192];
	ld.global.f32 	%f740, [%rd11+8448];
	ld.global.f32 	%f739, [%rd11+8704];
	ld.global.f32 	%f738, [%rd11+8960];
	ld.global.f32 	%f737, [%rd11+9216];
	ld.global.f32 	%f736, [%rd11+9472];
	ld.global.f32 	%f735, [%rd11+9728];
	ld.global.f32 	%f734, [%rd11+9984];
	ld.global.f32 	%f733, [%rd11+10240];
	ld.global.f32 	%f732, [%rd11+10496];
	ld.global.f32 	%f731, [%rd11+10752];
	ld.global.f32 	%f730, [%rd11+11008];
	ld.global.f32 	%f729, [%rd11+11264];
	ld.global.f32 	%f728, [%rd11+11520];
	ld.global.f32 	%f727, [%rd11+11776];
	ld.global.f32 	%f726, [%rd11+12032];
	ld.global.f32 	%f725, [%rd11+12288];
	ld.global.f32 	%f724, [%rd11+12544];
	ld.global.f32 	%f723, [%rd11+12800];
	ld.global.f32 	%f722, [%rd11+13056];
	ld.global.f32 	%f721, [%rd11+13312];
	ld.global.f32 	%f720, [%rd11+13568];
	ld.global.f32 	%f719, [%rd11+13824];
	ld.global.f32 	%f718, [%rd11+14080];
	ld.global.f32 	%f717, [%rd11+14336];
	ld.global.f32 	%f716, [%rd11+14592];
	ld.global.f32 	%f715, [%rd11+14848];
	ld.global.f32 	%f714, [%rd11+15104];
	ld.global.f32 	%f713, [%rd11+15360];
	ld.global.f32 	%f712, [%rd11+15616];
	ld.global.f32 	%f711, [%rd11+15872];
	ld.global.f32 	%f710, [%rd11+16128];
	bar.sync 	0;
	shl.b32 	%r20, %r14, 6;
	add.s32 	%r21, %r20, %r10;
	mul.wide.u32 	%rd12, %r21, 4;
	add.s64 	%rd13, %rd9, %rd12;
	ld.global.f32 	%f257, [%rd13];
	shl.b32 	%r22, %r10, 2;
	mov.u32 	%r23, _ZZ12rwkv_wkv_f32iiiiPKfS0_S0_S0_S0_S0_PfE3_tf;
	add.s32 	%r24, %r23, %r22;
	st.shared.f32 	[%r24], %f257;
	bar.sync 	0;
	mad.lo.s32 	%r38, %r16, %r15, %r21;
	add.s32 	%r25, %r16, %r7;
	mad.lo.s32 	%r3, %r25, %r15, %r21;
	setp.ge.s32 	%p1, %r38, %r3;
	@%p1 bra 	$L__BB0_1;
	bra.uni 	$L__BB0_2;
$L__BB0_1:
	ld.param.u64 	%rd33, [_Z12rwkv_wkv_f32iiiiPKfS0_S0_S0_S0_S0_Pf_param_10];
	ld.param.u32 	%r37, [_Z12rwkv_wkv_f32iiiiPKfS0_S0_S0_S0_S0_Pf_param_2];
	ld.param.u32 	%r35, [_Z12rwkv_wkv_f32iiiiPKfS0_S0_S0_S0_S0_Pf_param_1];
	mad.lo.s32 	%r34, %r37, %r35, %r1;
	cvta.to.global.u64 	%rd25, %rd33;
	mul.wide.s32 	%rd26, %r34, 4;
	add.s64 	%rd27, %rd25, %rd26;
	st.global.f32 	[%rd27], %f773;
	st.global.f32 	[%rd27+256], %f772;
	st.global.f32 	[%rd27+512], %f771;
	st.global.f32 	[%rd27+768], %f770;
	st.global.f32 	[%rd27+1024], %f769;
	st.global.f32 	[%rd27+1280], %f768;
	st.global.f32 	[%rd27+1536], %f767;
	st.global.f32 	[%rd27+1792], %f766;
	st.global.f32 	[%rd27+2048], %f765;
	st.global.f32 	[%rd27+2304], %f764;
	st.global.f32 	[%rd27+2560], %f763;
	st.global.f32 	[%rd27+2816], %f762;
	st.global.f32 	[%rd27+3072], %f761;
	st.global.f32 	[%rd27+3328], %f760;
	st.global.f32 	[%rd27+3584], %f759;
	st.global.f32 	[%rd27+3840], %f758;
	st.global.f32 	[%rd27+4096], %f757;
	st.global.f32 	[%rd27+4352], %f756;
	st.global.f32 	[%rd27+4608], %f755;
	st.global.f32 	[%rd27+4864], %f754;
	st.global.f32 	[%rd27+5120], %f753;
	st.global.f32 	[%rd27+5376], %f752;
	st.global.f32 	[%rd27+5632], %f751;
	st.global.f32 	[%rd27+5888], %f750;
	st.global.f32 	[%rd27+6144], %f749;
	st.global.f32 	[%rd27+6400], %f748;
	st.global.f32 	[%rd27+6656], %f747;
	st.global.f32 	[%rd27+6912], %f746;
	st.global.f32 	[%rd27+7168], %f745;
	st.global.f32 	[%rd27+7424], %f744;
	st.global.f32 	[%rd27+7680], %f743;
	st.global.f32 	[%rd27+7936], %f742;
	st.global.f32 	[%rd27+8192], %f741;
	st.global.f32 	[%rd27+8448], %f740;
	st.global.f32 	[%rd27+8704], %f739;
	st.global.f32 	[%rd27+8960], %f738;
	st.global.f32 	[%rd27+9216], %f737;
	st.global.f32 	[%rd27+9472], %f736;
	st.global.f32 	[%rd27+9728], %f735;
	st.global.f32 	[%rd27+9984], %f734;
	st.global.f32 	[%rd27+10240], %f733;
	st.global.f32 	[%rd27+10496], %f732;
	st.global.f32 	[%rd27+10752], %f731;
	st.global.f32 	[%rd27+11008], %f730;
	st.global.f32 	[%rd27+11264], %f729;
	st.global.f32 	[%rd27+11520], %f728;
	st.global.f32 	[%rd27+11776], %f727;
	st.global.f32 	[%rd27+12032], %f726;
	st.global.f32 	[%rd27+12288], %f725;
	st.global.f32 	[%rd27+12544], %f724;
	st.global.f32 	[%rd27+12800], %f723;
	st.global.f32 	[%rd27+13056], %f722;
	st.global.f32 	[%rd27+13312], %f721;
	st.global.f32 	[%rd27+13568], %f720;
	st.global.f32 	[%rd27+13824], %f719;
	st.global.f32 	[%rd27+14080], %f718;
	st.global.f32 	[%rd27+14336], %f717;
	st.global.f32 	[%rd27+14592], %f716;
	st.global.f32 	[%rd27+14848], %f715;
	st.global.f32 	[%rd27+15104], %f714;
	st.global.f32 	[%rd27+15360], %f713;
	st.global.f32 	[%rd27+15616], %f712;
	st.global.f32 	[%rd27+15872], %f711;
	st.global.f32 	[%rd27+16128], %f710;
	ret;
$L__BB0_2:
	ld.param.u64 	%rd32, [_Z12rwkv_wkv_f32iiiiPKfS0_S0_S0_S0_S0_Pf_param_10];
	ld.param.u64 	%rd31, [_Z12rwkv_wkv_f32iiiiPKfS0_S0_S0_S0_S0_Pf_param_8];
	ld.param.u64 	%rd30, [_Z12rwkv_wkv_f32iiiiPKfS0_S0_S0_S0_S0_Pf_param_6];
	ld.param.u64 	%rd29, [_Z12rwkv_wkv_f32iiiiPKfS0_S0_S0_S0_S0_Pf_param_5];
	ld.param.u64 	%rd28, [_Z12rwkv_wkv_f32iiiiPKfS0_S0_S0_S0_S0_Pf_param_4];
	ld.param.u32 	%r36, [_Z12rwkv_wkv_f32iiiiPKfS0_S0_S0_S0_S0_Pf_param_2];
	bar.sync 	0;
	cvta.to.global.u64 	%rd14, %rd28;
	mul.wide.s32 	%rd15, %r38, 4;
	add.s64 	%rd16, %rd14, %rd15;
	ld.global.f32 	%f258, [%rd16];
	mov.u32 	%r26, %tid.x;
	shl.b32 	%r27, %r26, 2;
	mov.u32 	%r28, _ZZ12rwkv_wkv_f32iiiiPKfS0_S0_S0_S0_S0_PfE2_k;
	add.s32 	%r29, %r28, %r27;
	st.shared.f32 	[%r29], %f258;
	cvta.to.global.u64 	%rd17, %rd30;
	add.s64 	%rd18, %rd17, %rd15;
	ld.global.f32 	%f259, [%rd18];
	mov.u32 	%r30, _ZZ12rwkv_wkv_f32iiiiPKfS0_S0_S0_S0_S0_PfE2_r;
	add.s32 	%r31, %r30, %r27;
	st.shared.f32 	[%r31], %f259;
	cvta.to.global.u64 	%rd19, %rd31;
	add.s64 	%rd20, %rd19, %rd15;
	ld.global.f32 	%f260, [%rd20];
	mov.u32 	%r32, _ZZ12rwkv_wkv_f32iiiiPKfS0_S0_S0_S0_S0_PfE3_td;
	add.s32 	%r33, %r32, %r27;
	st.shared.f32 	[%r33], %f260;
	bar.sync 	0;
	cvta.to.global.u64 	%rd21, %rd29;
	add.s64 	%rd22, %rd21, %rd15;
	ld.global.f32 	%f261, [%rd22];
	ld.shared.v4.f32 	{%f262, %f263, %f264, %f265}, [_ZZ12rwkv_wkv_f32iiiiPKfS0_S0_S0_S0_S0_PfE2_k];
	mul.f32 	%f266, %f261, %f262;
	mul.f32 	%f267, %f261, %f263;
	mul.f32 	%f268, %f261, %f264;
	mul.f32 	%f269, %f261, %f265;
	ld.shared.v4.f32 	{%f270, %f271, %f272, %f273}, [_ZZ12rwkv_wkv_f32iiiiPKfS0_S0_S0_S0_S0_PfE2_r];
	ld.shared.v4.f32 	{%f274, %f275, %f276, %f277}, [_ZZ12rwkv_wkv_f32iiiiPKfS0_S0_S0_S0_S0_PfE3_tf];
	fma.rn.f32 	%f278, %f266, %f274, %f773;
	fma.rn.f32 	%f279, %f270, %f278, 0f00000000;
	fma.rn.f32 	%f280, %f267, %f275, %f772;
	fma.rn.f32 	%f281, %f271, %f280, %f279;
	fma.rn.f32 	%f282, %f268, %f276, %f771;
	fma.rn.f32 	%f283, %f272, %f282, %f281;
	fma.rn.f32 	%f284, %f269, %f277, %f770;
	fma.rn.f32 	%f285, %f273, %f284, %f283;
	ld.shared.v4.f32 	{%f286, %f287, %f288, %f289}, [_ZZ12rwkv_wkv_f32iiiiPKfS0_S0_S0_S0_S0_PfE3_td];
	fma.rn.f32 	%f773, %f773, %f286, %f266;
	fma.rn.f32 	%f772, %f772, %f287, %f267;
	fma.rn.f32 	%f771, %f771, %f288, %f268;
	fma.rn.f32 	%f770, %f770, %f289, %f269;
	ld.shared.v4.f32 	{%f290, %f291, %f292, %f293}, [_ZZ12rwkv_wkv_f32iiiiPKfS0_S0_S0_S0_S0_PfE2_k+16];
	mul.f32 	%f294, %f261, %f290;
	mul.f32 	%f295, %f261, %f291;
	mul.f32 	%f296, %f261, %f292;
	mul.f32 	%f297, %f261, %f293;
	ld.shared.v4.f32 	{%f298, %f299, %f300, %f301}, [_ZZ12rwkv_wkv_f32iiiiPKfS0_S0_S0_S0_S0_PfE2_r+16];
	ld.shared.v4.f32 	{%f302, %f303, %f304, %f305}, [_ZZ12rwkv_wkv_f32iiiiPKfS0_S0_S0_S0_S0_PfE3_tf+16];
	fma.rn.f32 	%f306, %f294, %f302, %f769;
	fma.rn.f32 	%f307, %f298, %f306, %f285;
	fma.rn.f32 	%f308, %f295, %f303, %f768;
	fma.rn.f32 	%f309, %f299, %f308, %f307;
	fma.rn.f32 	%f310, %f296, %f304, %f767;
	fma.rn.f32 	%f311, %f300, %f310, %f309;
	fma.rn.f32 	%f312, %f297, %f305, %f766;
	fma.rn.f32 	%f313, %f301, %f312, %f311;
	ld.shared.v4.f32 	{%f314, %f315, %f316, %f317}, [_ZZ12rwkv_wkv_f32iiiiPKfS0_S0_S0_S0_S0_PfE3_td+16];
	fma.rn.f32 	%f769, %f769, %f314, %f294;
	fma.rn.f32 	%f768, %f768, %f315, %f295;
	fma.rn.f32 	%f767, %f767, %f316, %f296;
	fma.rn.f32 	%f766, %f766, %f317, %f297;
	ld.shared.v4.f32 	{%f318, %f319, %f320, %f321}, [_ZZ12rwkv_wkv_f32iiiiPKfS0_S0_S0_S0_S0_PfE2_k+32];
	mul.f32 	%f322, %f261, %f318;
	mul.f32 	%f323, %f261, %f319;
	mul.f32 	%f324, %f261, %f320;
	mul.f32 	%f325, %f261, %f321;
	ld.shared.v4.f32 	{%f326, %f327, %f328, %f329}, [_ZZ12rwkv_wkv_f32iiiiPKfS0_S0_S0_S0_S0_PfE2_r+32];
	ld.shared.v4.f32 	{%f330, %f331, %f332, %f333}, [_ZZ12rwkv_wkv_f32iiiiPKfS0_S0_S0_S0_S0_PfE3_tf+32];
	fma.rn.f32 	%f334, %f322, %f330, %f765;
	fma.rn.f32 	%f335, %f326, %f334, %f313;
	fma.rn.f32 	%f336, %f323, %f331, %f764;
	fma.rn.f32 	%f337, %f327, %f336, %f335;
	fma.rn.f32 	%f338, %f324, %f332, %f763;
	fma.rn.f32 	%f339, %f328, %f338, %f337;
	fma.rn.f32 	%f340, %f325, %f333, %f762;
	fma.rn.f32 	%f341, %f329, %f340, %f339;
	ld.shared.v4.f32 	{%f342, %f343, %f344, %f345}, [_ZZ12rwkv_wkv_f32iiiiPKfS0_S0_S0_S0_S0_PfE3_td+32];
	fma.rn.f32 	%f765, %f765, %f342, %f322;
	fma.rn.f32 	%f764, %f764, %f343, %f323;
	fma.rn.f32 	%f763, %f763, %f344, %f324;
	fma.rn.f32 	%f762, %f762, %f345, %f325;
	ld.shared.v4.f32 	{%f346, %f347, %f348, %f349}, [_ZZ12rwkv_wkv_f32iiiiPKfS0_S0_S0_S0_S0_PfE2_k+48];
	mul.f32 	%f350, %f261, %f346;
	mul.f32 	%f351, %f261, %f347;
	mul.f32 	%f352, %f261, %f348;
	mul.f32 	%f353, %f261, %f349;
	ld.shared.v4.f32 	{%f354, %f355, %f356, %f357}, [_ZZ12rwkv_wkv_f32iiiiPKfS0_S0_S0_S0_S0_PfE2_r+48];
	ld.shared.v4.f32 	{%f358, %f359, %f360, %f361}, [_ZZ12rwkv_wkv_f32iiiiPKfS0_S0_S0_S0_S0_PfE3_tf+48];
	fma.rn.f32 	%f362, %f350, %f358, %f761;
	fma.rn.f32 	%f363, %f354, %f362, %f341;
	fma.rn.f32 	%f364, %f351, %f359, %f760;
	fma.rn.f32 	%f365, %f355, %f364, %f363;
	fma.rn.f32 	%f366, %f352, %f360, %f759;
	fma.rn.f32 	%f367, %f356, %f366, %f365;
	fma.rn.f32 	%f368, %f353, %f361, %f758;
	fma.rn.f32 	%f369, %f357, %f368, %f367;
	ld.shared.v4.f32 	{%f370, %f371, %f372, %f373}, [_ZZ12rwkv_wkv_f32iiiiPKfS0_S0_S0_S0_S0_PfE3_td+48];
	fma.rn.f32 	%f761, %f761, %f370, %f350;
	fma.rn.f32 	%f760, %f760, %f371, %f351;
	fma.rn.f32 	%f759, %f759, %f372, %f352;
	fma.rn.f32 	%f758, %f758, %f373, %f353;
	ld.shared.v4.f32 	{%f374, %f375, %f376, %f377}, [_ZZ12rwkv_wkv_f32iiiiPKfS0_S0_S0_S0_S0_PfE2_k+64];
	mul.f32 	%f378, %f261, %f374;
	mul.f32 	%f379, %f261, %f375;
	mul.f32 	%f380, %f261, %f376;
	mul.f32 	%f381, %f261, %f377;
	ld.shared.v4.f32 	{%f382, %f383, %f384, %f385}, [_ZZ12rwkv_wkv_f32iiiiPKfS0_S0_S0_S0_S0_PfE2_r+64];
	ld.shared.v4.f32 	{%f386, %f387, %f388, %f389}, [_ZZ12rwkv_wkv_f32iiiiPKfS0_S0_S0_S0_S0_PfE3_tf+64];
	fma.rn.f32 	%f390, %f378, %f386, %f757;
	fma.rn.f32 	%f391, %f382, %f390, %f369;
	fma.rn.f32 	%f392, %f379, %f387, %f756;
	fma.rn.f32 	%f393, %f383, %f392, %f391;
	fma.rn.f32 	%f394, %f380, %f388, %f755;
	fma.rn.f32 	%f395, %f384, %f394, %f393;
	fma.rn.f32 	%f396, %f381, %f389, %f754;
	fma.rn.f32 	%f397, %f385, %f396, %f395;
	ld.shared.v4.f32 	{%f398, %f399, %f400, %f401}, [_ZZ12rwkv_wkv_f32iiiiPKfS0_S0_S0_S0_S0_PfE3_td+64];
	fma.rn.f32 	%f757, %f757, %f398, %f378;
	fma.rn.f32 	%f756, %f756, %f399, %f379;
	fma.rn.f32 	%f755, %f755, %f400, %f380;
	fma.rn.f32 	%f754, %f754, %f401, %f381;
	ld.shared.v4.f32 	{%f402, %f403, %f404, %f405}, [_ZZ12rwkv_wkv_f32iiiiPKfS0_S0_S0_S0_S0_PfE2_k+80];
	mul.f32 	%f406, %f261, %f402;
	mul.f32 	%f407, %f261, %f403;
	mul.f32 	%f408, %f261, %f404;
	mul.f32 	%f409, %f261, %f405;
	ld.shared.v4.f32 	{%f410, %f411, %f412, %f413}, [_ZZ12rwkv_wkv_f32iiiiPKfS0_S0_S0_S0_S0_PfE2_r+80];
	ld.shared.v4.f32 	{%f414, %f415, %f416, %f417}, [_ZZ12rwkv_wkv_f32iiiiPKfS0_S0_S0_S0_S0_PfE3_tf+80];
	fma.rn.f32 	%f418, %f406, %f414, %f753;
	fma.rn.f32 	%f419, %f410, %f418, %f397;
	fma.rn.f32 	%f420, %f407, %f415, %f752;
	fma.rn.f32 	%f421, %f411, %f420, %f419;
	fma.rn.f32 	%f422, %f408, %f416, %f751;
	fma.rn.f32 	%f423, %f412, %f422, %f421;
	fma.rn.f32 	%f424, %f409, %f417, %f750;
	fma.rn.f32 	%f425, %f413, %f424, %f423;
	ld.shared.v4.f32 	{%f426, %f427, %f428, %f429}, [_ZZ12rwkv_wkv_f32iiiiPKfS0_S0_S0_S0_S0_PfE3_td+80];
	fma.rn.f32 	%f753, %f753, %f426, %f406;
	fma.rn.f32 	%f752, %f752, %f427, %f407;
	fma.rn.f32 	%f751, %f751, %f428, %f408;
	fma.rn.f32 	%f750, %f750, %f429, %f409;
	ld.shared.v4.f32 	{%f430, %f431, %f432, %f433}, [_ZZ12rwkv_wkv_f32iiiiPKfS0_S0_S0_S0_S0_PfE2_k+96];
	mul.f32 	%f434, %f261, %f430;
	mul.f32 	%f435, %f261, %f431;
	mul.f32 	%f436, %f261, %f432;
	mul.f32 	%f437, %f261, %f433;
	ld.shared.v4.f32 	{%f438, %f439, %f440, %f441}, [_ZZ12rwkv_wkv_f32iiiiPKfS0_S0_S0_S0_S0_PfE2_r+96];
	ld.shared.v4.f32 	{%f442, %f443, %f444, %f445}, [_ZZ12rwkv_wkv_f32iiiiPKfS0_S0_S0_S0_S0_PfE3_tf+96];
	fma.rn.f32 	%f446, %f434, %f442, %f749;
	fma.rn.f32 	%f447, %f438, %f446, %f425;
	fma.rn.f32 	%f448, %f435, %f443, %f748;
	fma.rn.f32 	%f449, %f439, %f448, %f447;
	fma.rn.f32 	%f450, %f436, %f444, %f747;
	fma.rn.f32 	%f451, %f440, %f450, %f449;
	fma.rn.f32 	%f452, %f437, %f445, %f746;
	fma.rn.f32 	%f453, %f441, %f452, %f451;
	ld.shared.v4.f32 	{%f454, %f455, %f456, %f457}, [_ZZ12rwkv_wkv_f32iiiiPKfS0_S0_S0_S0_S0_PfE3_td+96];
	fma.rn.f32 	%f749, %f749, %f454, %f434;
	fma.rn.f32 	%f748, %f748, %f455, %f435;
	fma.rn.f32 	%f747, %f747, %f456, %f436;
	fma.rn.f32 	%f746, %f746, %f457, %f437;
	ld.shared.v4.f32 	{%f458, %f459, %f460, %f461}, [_ZZ12rwkv_wkv_f32iiiiPKfS0_S0_S0_S0_S0_PfE2_k+112];
	mul.f32 	%f462, %f261, %f458;
	mul.f32 	%f463, %f261, %f459;
	mul.f32 	%f464, %f261, %f460;
	mul.f32 	%f465, %f261, %f461;
	ld.shared.v4.f32 	{%f466, %f467, %f468, %f469}, [_ZZ12rwkv_wkv_f32iiiiPKfS0_S0_S0_S0_S0_PfE2_r+112];
	ld.shared.v4.f32 	{%f470, %f471, %f472, %f473}, [_ZZ12rwkv_wkv_f32iiiiPKfS0_S0_S0_S0_S0_PfE3_tf+112];
	fma.rn.f32 	%f474, %f462, %f470, %f745;
	fma.rn.f32 	%f475, %f466, %f474, %f453;
	fma.rn.f32 	%f476, %f463, %f471, %f744;
	fma.rn.f32 	%f477, %f467, %f476, %f475;
	fma.rn.f32 	%f478, %f464, %f472, %f743;
	fma.rn.f32 	%f479, %f468, %f478, %f477;
	fma.rn.f32 	%f480, %f465, %f473, %f742;
	fma.rn.f32 	%f481, %f469, %f480, %f479;
	ld.shared.v4.f32 	{%f482, %f483, %f484, %f485}, [_ZZ12rwkv_wkv_f32iiiiPKfS0_S0_S0_S0_S0_PfE3_td+112];
	fma.rn.f32 	%f745, %f745, %f482, %f462;
	fma.rn.f32 	%f744, %f744, %f483, %f463;
	fma.rn.f32 	%f743, %f743, %f484, %f464;
	fma.rn.f32 	%f742, %f742, %f485, %f465;
	ld.shared.v4.f32 	{%f486, %f487, %f488, %f489}, [_ZZ12rwkv_wkv_f32iiiiPKfS0_S0_S0_S0_S0_PfE2_k+128];
	mul.f32 	%f490, %f261, %f486;
	mul.f32 	%f491, %f261, %f487;
	mul.f32 	%f492, %f261, %f488;
	mul.f32 	%f493, %f261, %f489;
	ld.shared.v4.f32 	{%f494, %f495, %f496, %f497}, [_ZZ12rwkv_wkv_f32iiiiPKfS0_S0_S0_S0_S0_PfE2_r+128];
	ld.shared.v4.f32 	{%f498, %f499, %f500, %f501}, [_ZZ12rwkv_wkv_f32iiiiPKfS0_S0_S0_S0_S0_PfE3_tf+128];
	fma.rn.f32 	%f502, %f490, %f498, %f741;
	fma.rn.f32 	%f503, %f494, %f502, %f481;
	fma.rn.f32 	%f504, %f491, %f499, %f740;
	fma.rn.f32 	%f505, %f495, %f504, %f503;
	fma.rn.f32 	%f506, %f492, %f500, %f739;
	fma.rn.f32 	%f507, %f496, %f506, %f505;
	fma.rn.f32 	%f508, %f493, %f501, %f738;
	fma.rn.f32 	%f509, %f497, %f508, %f507;
	ld.shared.v4.f32 	{%f510, %f511, %f512, %f513}, [_ZZ12rwkv_wkv_f32iiiiPKfS0_S0_S0_S0_S0_PfE3_td+128];
	fma.rn.f32 	%f741, %f741, %f510, %f490;
	fma.rn.f32 	%f740, %f740, %f511, %f491;
	fma.rn.f32 	%f739, %f739, %f512, %f492;
	fma.rn.f32 	%f738, %f738, %f513, %f493;
	ld.shared.v4.f32 	{%f514, %f515, %f516, %f517}, [_ZZ12rwkv_wkv_f32iiiiPKfS0_S0_S0_S0_S0_PfE2_k+144];
	mul.f32 	%f518, %f261, %f514;
	mul.f32 	%f519, %f261, %f515;
	mul.f32 	%f520, %f261, %f516;
	mul.f32 	%f521, %f261, %f517;
	ld.shared.v4.f32 	{%f522, %f523, %f524, %f525}, [_ZZ12rwkv_wkv_f32iiiiPKfS0_S0_S0_S0_S0_PfE2_r+144];
	ld.shared.v4.f32 	{%f526, %f527, %f528, %f529}, [_ZZ12rwkv_wkv_f32iiiiPKfS0_S0_S0_S0_S0_PfE3_tf+144];
	fma.rn.f32 	%f530, %f518, %f526, %f737;
	fma.rn.f32 	%f531, %f522, %f530, %f509;
	fma.rn.f32 	%f532, %f519, %f527, %f736;
	fma.rn.f32 	%f533, %f523, %f532, %f531;
	fma.rn.f32 	%f534, %f520, %f528, %f735;
	fma.rn.f32 	%f535, %f524, %f534, %f533;
	fma.rn.f32 	%f536, %f521, %f529, %f734;
	fma.rn.f32 	%f537, %f525, %f536, %f535;
	ld.shared.v4.f32 	{%f538, %f539, %f540, %f541}, [_ZZ12rwkv_wkv_f32iiiiPKfS0_S0_S0_S0_S0_PfE3_td+144];
	fma.rn.f32 	%f737, %f737, %f538, %f518;
	fma.rn.f32 	%f736, %f736, %f539, %f519;
	fma.rn.f32 	%f735, %f735, %f540, %f520;
	fma.rn.f32 	%f734, %f734, %f541, %f521;
	ld.shared.v4.f32 	{%f542, %f543, %f544, %f545}, [_ZZ12rwkv_wkv_f32iiiiPKfS0_S0_S0_S0_S0_PfE2_k+160];
	mul.f32 	%f546, %f261, %f542;
	mul.f32 	%f547, %f261, %f543;
	mul.f32 	%f548, %f261, %f544;
	mul.f32 	%f549, %f261, %f545;
	ld.shared.v4.f32 	{%f550, %f551, %f552, %f553}, [_ZZ12rwkv_wkv_f32iiiiPKfS0_S0_S0_S0_S0_PfE2_r+160];
	ld.shared.v4.f32 	{%f554, %f555, %f556, %f557}, [_ZZ12rwkv_wkv_f32iiiiPKfS0_S0_S0_S0_S0_PfE3_tf+160];
	fma.rn.f32 	%f558, %f546, %f554, %f733;
	fma.rn.f32 	%f559, %f550, %f558, %f537;
	fma.rn.f32 	%f560, %f547, %f555, %f732;
	fma.rn.f32 	%f561, %f551, %f560, %f559;
	fma.rn.f32 	%f562, %f548, %f556, %f731;
	fma.rn.f32 	%f563, %f552, %f562, %f561;
	fma.rn.f32 	%f564, %f549, %f557, %f730;
	fma.rn.f32 	%f565, %f553, %f564, %f563;
	ld.shared.v4.f32 	{%f566, %f567, %f568, %f569}, [_ZZ12rwkv_wkv_f32iiiiPKfS0_S0_S0_S0_S0_PfE3_td+160];
	fma.rn.f32 	%f733, %f733, %f566, %f546;
	fma.rn.f32 	%f732, %f732, %f567, %f547;
	fma.rn.f32 	%f731, %f731, %f568, %f548;
	fma.rn.f32 	%f730, %f730, %f569, %f549;
	ld.shared.v4.f32 	{%f570, %f571, %f572, %f573}, [_ZZ12rwkv_wkv_f32iiiiPKfS0_S0_S0_S0_S0_PfE2_k+176];
	mul.f32 	%f574, %f261, %f570;
	mul.f32 	%f575, %f261, %f571;
	mul.f32 	%f576, %f261, %f572;
	mul.f32 	%f577, %f261, %f573;
	ld.shared.v4.f32 	{%f578, %f579, %f580, %f581}, [_ZZ12rwkv_wkv_f32iiiiPKfS0_S0_S0_S0_S0_PfE2_r+176];
	ld.shared.v4.f32 	{%f582, %f583, %f584, %f585}, [_ZZ12rwkv_wkv_f32iiiiPKfS0_S0_S0_S0_S0_PfE3_tf+176];
	fma.rn.f32 	%f586, %f574, %f582, %f729;
	fma.rn.f32 	%f587, %f578, %f586, %f565;
	fma.rn.f32 	%f588, %f575, %f583, %f728;
	fma.rn.f32 	%f589, %f579, %f588, %f587;
	fma.rn.f32 	%f590, %f576, %f584, %f727;
	fma.rn.f32 	%f591, %f580, %f590, %f589;
	fma.rn.f32 	%f592, %f577, %f585, %f726;
	fma.rn.f32 	%f593, %f581, %f592, %f591;
	ld.shared.v4.f32 	{%f594, %f595, %f596, %f597}, [_ZZ12rwkv_wkv_f32iiiiPKfS0_S0_S0_S0_S0_PfE3_td+176];
	fma.rn.f32 	%f729, %f729, %f594, %f574;
	fma.rn.f32 	%f728, %f728, %f595, %f575;
	fma.rn.f32 	%f727, %f727, %f596, %f576;
	fma.rn.f32 	%f726, %f726, %f597, %f577;
	ld.shared.v4.f32 	{%f598, %f599, %f600, %f601}, [_ZZ12rwkv_wkv_f32iiiiPKfS0_S0_S0_S0_S0_PfE2_k+192];
	mul.f32 	%f602, %f261, %f598;
	mul.f32 	%f603, %f261, %f599;
	mul.f32 	%f604, %f261, %f600;
	mul.f32 	%f605, %f261, %f601;
	ld.shared.v4.f32 	{%f606, %f607, %f608, %f609}, [_ZZ12rwkv_wkv_f32iiiiPKfS0_S0_S0_S0_S0_PfE2_r+192];
	ld.shared.v4.f32 	{%f610, %f611, %f612, %f613}, [_ZZ12rwkv_wkv_f32iiiiPKfS0_S0_S0_S0_S0_PfE3_tf+192];
	fma.rn.f32 	%f614, %f602, %f610, %f725;
	fma.rn.f32 	%f615, %f606, %f614, %f593;
	fma.rn.f32 	%f616, %f603, %f611, %f724;
	fma.rn.f32 	%f617, %f607, %f616, %f615;
	fma.rn.f32 	%f618, %f604, %f612, %f723;
	fma.rn.f32 	%f619, %f608, %f618, %f617;
	fma.rn.f32 	%f620, %f605, %f613, %f722;
	fma.rn.f32 	%f621, %f609, %f620, %f619;
	ld.shared.v4.f32 	{%f622, %f623, %f624, %f625}, [_ZZ12rwkv_wkv_f32iiiiPKfS0_S0_S0_S0_S0_PfE3_td+192];
	fma.rn.f32 	%f725, %f725, %f622, %f602;
	fma.rn.f32 	%f724, %f724, %f623, %f603;
	fma.rn.f32 	%f723, %f723, %f624, %f604;
	fma.rn.f32 	%f722, %f722, %f625, %f605;
	ld.shared.v4.f32 	{%f626, %f627, %f628, %f629}, [_ZZ12rwkv_wkv_f32iiiiPKfS0_S0_S0_S0_S0_PfE2_k+208];
	mul.f32 	%f630, %f261, %f626;
	mul.f32 	%f631, %f261, %f627;
	mul.f32 	%f632, %f261, %f628;
	mul.f32 	%f633, %f261, %f629;
	ld.shared.v4.f32 	{%f634, %f635, %f636, %f637}, [_ZZ12rwkv_wkv_f32iiiiPKfS0_S0_S0_S0_S0_PfE2_r+208];
	ld.shared.v4.f32 	{%f638, %f639, %f640, %f641}, [_ZZ12rwkv_wkv_f32iiiiPKfS0_S0_S0_S0_S0_PfE3_tf+208];
	fma.rn.f32 	%f642, %f630, %f638, %f721;
	fma.rn.f32 	%f643, %f634, %f642, %f621;
	fma.rn.f32 	%f644, %f631, %f639, %f720;
	fma.rn.f32 	%f645, %f635, %f644, %f643;
	fma.rn.f32 	%f646, %f632, %f640, %f719;
	fma.rn.f32 	%f647, %f636, %f646, %f645;
	fma.rn.f32 	%f648, %f633, %f641, %f718;
	fma.rn.f32 	%f649, %f637, %f648, %f647;
	ld.shared.v4.f32 	{%f650, %f651, %f652, %f653}, [_ZZ12rwkv_wkv_f32iiiiPKfS0_S0_S0_S0_S0_PfE3_td+208];
	fma.rn.f32 	%f721, %f721, %f650, %f630;
	fma.rn.f32 	%f720, %f720, %f651, %f631;
	fma.rn.f32 	%f719, %f719, %f652, %f632;
	fma.rn.f32 	%f718, %f718, %f653, %f633;
	ld.shared.v4.f32 	{%f654, %f655, %f656, %f657}, [_ZZ12rwkv_wkv_f32iiiiPKfS0_S0_S0_S0_S0_PfE2_k+224];
	mul.f32 	%f658, %f261, %f654;
	mul.f32 	%f659, %f261, %f655;
	mul.f32 	%f660, %f261, %f656;
	mul.f32 	%f661, %f261, %f657;
	ld.shared.v4.f32 	{%f662, %f663, %f664, %f665}, [_ZZ12rwkv_wkv_f32iiiiPKfS0_S0_S0_S0_S0_PfE2_r+224];
	ld.shared.v4.f32 	{%f666, %f667, %f668, %f669}, [_ZZ12rwkv_wkv_f32iiiiPKfS0_S0_S0_S0_S0_PfE3_tf+224];
	fma.rn.f32 	%f670, %f658, %f666, %f717;
	fma.rn.f32 	%f671, %f662, %f670, %f649;
	fma.rn.f32 	%f672, %f659, %f667, %f716;
	fma.rn.f32 	%f673, %f663, %f672, %f671;
	fma.rn.f32 	%f674, %f660, %f668, %f715;
	fma.rn.f32 	%f675, %f664, %f674, %f673;
	fma.rn.f32 	%f676, %f661, %f669, %f714;
	fma.rn.f32 	%f677, %f665, %f676, %f675;
	ld.shared.v4.f32 	{%f678, %f679, %f680, %f681}, [_ZZ12rwkv_wkv_f32iiiiPKfS0_S0_S0_S0_S0_PfE3_td+224];
	fma.rn.f32 	%f717, %f717, %f678, %f658;
	fma.rn.f32 	%f716, %f716, %f679, %f659;
	fma.rn.f32 	%f715, %f715, %f680, %f660;
	fma.rn.f32 	%f714, %f714, %f681, %f661;
	ld.shared.v4.f32 	{%f682, %f683, %f684, %f685}, [_ZZ12rwkv_wkv_f32iiiiPKfS0_S0_S0_S0_S0_PfE2_k+240];
	mul.f32 	%f686, %f261, %f682;
	mul.f32 	%f687, %f261, %f683;
	mul.f32 	%f688, %f261, %f684;
	mul.f32 	%f689, %f261, %f685;
	ld.shared.v4.f32 	{%f690, %f691, %f692, %f693}, [_ZZ12rwkv_wkv_f32iiiiPKfS0_S0_S0_S0_S0_PfE2_r+240];
	ld.shared.v4.f32 	{%f694, %f695, %f696, %f697}, [_ZZ12rwkv_wkv_f32iiiiPKfS0_S0_S0_S0_S0_PfE3_tf+240];
	fma.rn.f32 	%f698, %f686, %f694, %f713;
	fma.rn.f32 	%f699, %f690, %f698, %f677;
	fma.rn.f32 	%f700, %f687, %f695, %f712;
	fma.rn.f32 	%f701, %f691, %f700, %f699;
	fma.rn.f32 	%f702, %f688, %f696, %f711;
	fma.rn.f32 	%f703, %f692, %f702, %f701;
	fma.rn.f32 	%f704, %f689, %f697, %f710;
	fma.rn.f32 	%f705, %f693, %f704, %f703;
	ld.shared.v4.f32 	{%f706, %f707, %f708, %f709}, [_ZZ12rwkv_wkv_f32iiiiPKfS0_S0_S0_S0_S0_PfE3_td+240];
	fma.rn.f32 	%f713, %f713, %f706, %f686;
	fma.rn.f32 	%f712, %f712, %f707, %f687;
	fma.rn.f32 	%f711, %f711, %f708, %f688;
	fma.rn.f32 	%f710, %f710, %f709, %f689;
	cvta.to.global.u64 	%rd23, %rd32;
	add.s64 	%rd24, %rd23, %rd15;
	st.global.f32 	[%rd24], %f705;
	add.s32 	%r38, %r38, %r36;
	setp.lt.s32 	%p2, %r38, %r3;
	@%p2 bra 	$L__BB0_2;
	bra.uni 	$L__BB0_1;

}


// ===== COMPILED SASS (sm_100) =====

	.target	sm_100

	.elftype	@"ET_EXEC"


//--------------------- .note.nv.tkinfo           --------------------------
	.section	.note.nv.tkinfo,"",@"SHT_NOTE"
	.sectionflags	@"SHF_NOTE_NV_TKINFO"
	.tkinfo
        /*0018*/ 	.word	0x00000002
        /*0030*/ 	.string	""
        /*0030*/ 	.string	"ptxas"
        /*0030*/ 	.string	"Cuda compilation tools, release 13.0, V13.0.88"
        /*0030*/ 	.string	"Build cuda_13.0.r13.0/compiler.36424714_0"
        /*0030*/ 	.string	"-arch sm_100 -m 64 "



//--------------------- .note.nv.cuinfo           --------------------------
	.section	.note.nv.cuinfo,"",@"SHT_NOTE"
	.sectionflags	@"SHF_NOTE_NV_CUINFO"
        /*0018*/ 	.short	0x0002
        /*001a*/ 	.short	0x0064
        /*001c*/ 	.short	0x0082
	.zero		2


//--------------------- .nv.info                  --------------------------
	.section	.nv.info,"",@"SHT_CUDA_INFO"
	.align	4


	//----- nvinfo : EIATTR_REGCOUNT
	.align		4
        /*0000*/ 	.byte	0x04, 0x2f
        /*0002*/ 	.short	(.L_1 - .L_0)
	.align		4
.L_0:
        /*0004*/ 	.word	index@(_Z12rwkv_wkv_f32iiiiPKfS0_S0_S0_S0_S0_Pf)
        /*0008*/ 	.word	0x00000064


	//----- nvinfo : EIATTR_FRAME_SIZE
	.align		4
.L_1:
        /*000c*/ 	.byte	0x04, 0x11
        /*000e*/ 	.short	(.L_3 - .L_2)
	.align		4
.L_2:
        /*0010*/ 	.word	index@(_Z12rwkv_wkv_f32iiiiPKfS0_S0_S0_S0_S0_Pf)
        /*0014*/ 	.word	0x00000000


	//----- nvinfo : EIATTR_MIN_STACK_SIZE
	.align		4
.L_3:
        /*0018*/ 	.byte	0x04, 0x12
        /*001a*/ 	.short	(.L_5 - .L_4)
	.align		4
.L_4:
        /*001c*/ 	.word	index@(_Z12rwkv_wkv_f32iiiiPKfS0_S0_S0_S0_S0_Pf)
        /*0020*/ 	.word	0x00000000
.L_5:


//--------------------- .nv.compat                --------------------------
	.section	.nv.compat,"",@"SHT_CUDA_COMPAT_INFO"
	.align	4
        /*0000*/ 	.byte	0x02, 0x09, 0x00, 0x00, 0x02, 0x02, 0x01, 0x00, 0x02, 0x05, 0x05, 0x00, 0x03, 0x07, 0x01, 0x01
        /*0010*/ 	.byte	0x02, 0x03, 0x00, 0x00, 0x02, 0x06, 0x01, 0x00, 0x04, 0x0b, 0x08, 0x00, 0x09, 0x00, 0x00, 0x00
        /*0020*/ 	.byte	0x00, 0x00, 0x00, 0x00


//--------------------- .nv.info._Z12rwkv_wkv_f32iiiiPKfS0_S0_S0_S0_S0_Pf --------------------------
	.section	.nv.info._Z12rwkv_wkv_f32iiiiPKfS0_S0_S0_S0_S0_Pf,"",@"SHT_CUDA_INFO"
	.sectionflags	@""
	.align	4


	//----- nvinfo : EIATTR_CUDA_API_VERSION
	.align		4
        /*0000*/ 	.byte	0x04, 0x37
        /*0002*/ 	.short	(.L_7 - .L_6)
.L_6:
        /*0004*/ 	.word	0x00000082


	//----- nvinfo : EIATTR_KPARAM_INFO
	.align		4
.L_7:
        /*0008*/ 	.byte	0x04, 0x17
        /*000a*/ 	.short	(.L_9 - .L_8)
.L_8:
        /*000c*/ 	.word	0x00000000
        /*0010*/ 	.short	0x000a
        /*0012*/ 	.short	0x0040
        /*0014*/ 	.byte	0x00, 0xf5, 0x21, 0x00


	//----- nvinfo : EIATTR_KPARAM_INFO
	.align		4
.L_9:
        /*0018*/ 	.byte	0x04, 0x17
        /*001a*/ 	.short	(.L_11 - .L_10)
.L_10:
        /*001c*/ 	.word	0x00000000
        /*0020*/ 	.short	0x0009
        /*0022*/ 	.short	0x0038
        /*0024*/ 	.byte	0x00, 0xf5, 0x21, 0x00


	//----- nvinfo : EIATTR_KPARAM_INFO
	.align		4
.L_11:
        /*0028*/ 	.byte	0x04, 0x17
        /*002a*/ 	.short	(.L_13 - .L_12)
.L_12:
        /*002c*/ 	.word	0x00000000
        /*0030*/ 	.short	0x0008
        /*0032*/ 	.short	0x0030
        /*0034*/ 	.byte	0x00, 0xf5, 0x21, 0x00


	//----- nvinfo : EIATTR_KPARAM_INFO
	.align		4
.L_13:
        /*0038*/ 	.byte	0x04, 0x17
        /*003a*/ 	.short	(.L_15 - .L_14)
.L_14:
        /*003c*/ 	.word	0x00000000
        /*0040*/ 	.short	0x0007
        /*0042*/ 	.short	0x0028
        /*0044*/ 	.byte	0x00, 0xf5, 0x21, 0x00


	//----- nvinfo : EIATTR_KPARAM_INFO
	.align		4
.L_15:
        /*0048*/ 	.byte	0x04, 0x17
        /*004a*/ 	.short	(.L_17 - .L_16)
.L_16:
        /*004c*/ 	.word	0x00000000
        /*0050*/ 	.short	0x0006
        /*0052*/ 	.short	0x0020
        /*0054*/ 	.byte	0x00, 0xf5, 0x21, 0x00


	//----- nvinfo : EIATTR_KPARAM_INFO
	.align		4
.L_17:
        /*0058*/ 	.byte	0x04, 0x17
        /*005a*/ 	.short	(.L_19 - .L_18)
.L_18:
        /*005c*/ 	.word	0x00000000
        /*0060*/ 	.short	0x0005
        /*0062*/ 	.short	0x0018
        /*0064*/ 	.byte	0x00, 0xf5, 0x21, 0x00


	//----- nvinfo : EIATTR_KPARAM_INFO
	.align		4
.L_19:
        /*0068*/ 	.byte	0x04, 0x17
        /*006a*/ 	.short	(.L_21 - .L_20)
.L_20:
        /*006c*/ 	.word	0x00000000
        /*0070*/ 	.short	0x0004
        /*0072*/ 	.short	0x0010
        /*0074*/ 	.byte	0x00, 0xf5, 0x21, 0x00


	//----- nvinfo : EIATTR_KPARAM_INFO
	.align		4
.L_21:
        /*0078*/ 	.byte	0x04, 0x17
        /*007a*/ 	.short	(.L_23 - .L_22)
.L_22:
        /*007c*/ 	.word	0x00000000
        /*0080*/ 	.short	0x0003
        /*0082*/ 	.short	0x000c
        /*0084*/ 	.byte	0x00, 0xf0, 0x11, 0x00


	//----- nvinfo : EIATTR_KPARAM_INFO
	.align		4
.L_23:
        /*0088*/ 	.byte	0x04, 0x17
        /*008a*/ 	.short	(.L_25 - .L_24)
.L_24:
        /*008c*/ 	.word	0x00000000
        /*0090*/ 	.short	0x0002
        /*0092*/ 	.short	0x0008
        /*0094*/ 	.byte	0x00, 0xf0, 0x11, 0x00


	//----- nvinfo : EIATTR_KPARAM_INFO
	.align		4
.L_25:
        /*0098*/ 	.byte	0x04, 0x17
        /*009a*/ 	.short	(.L_27 - .L_26)
.L_26:
        /*009c*/ 	.word	0x00000000
        /*00a0*/ 	.short	0x0001
        /*00a2*/ 	.short	0x0004
        /*00a4*/ 	.byte	0x00, 0xf0, 0x11, 0x00


	//----- nvinfo : EIATTR_KPARAM_INFO
	.align		4
.L_27:
        /*00a8*/ 	.byte	0x04, 0x17
        /*00aa*/ 	.short	(.L_29 - .L_28)
.L_28:
        /*00ac*/ 	.word	0x00000000
        /*00b0*/ 	.short	0x0000
        /*00b2*/ 	.short	0x0000
        /*00b4*/ 	.byte	0x00, 0xf0, 0x11, 0x00


	//----- nvinfo : EIATTR_SPARSE_MMA_MASK
	.align		4
.L_29:
        /*00b8*/ 	.byte	0x03, 0x50
        /*00ba*/ 	.short	0x0000


	//----- nvinfo : EIATTR_MAXREG_COUNT
	.align		4
        /*00bc*/ 	.byte	0x03, 0x1b
        /*00be*/ 	.short	0x00ff


	//----- nvinfo : EIATTR_NUM_BARRIERS
	.align		4
        /*00c0*/ 	.byte	0x02, 0x4c
        /*00c2*/ 	.byte	0x01
	.zero		1


	//----- nvinfo : EIATTR_MERCURY_ISA_VERSION
	.align		4
        /*00c4*/ 	.byte	0x03, 0x5f
        /*00c6*/ 	.short	0x0101


	//----- nvinfo : EIATTR_VRC_CTA_INIT_COUNT
	.align		4
        /*00c8*/ 	.byte	0x02, 0x4a
	.zero		1
	.zero		1


	//----- nvinfo : EIATTR_EXIT_INSTR_OFFSETS
	.align		4
        /*00cc*/ 	.byte	0x04, 0x1c
        /*00ce*/ 	.short	(.L_31 - .L_30)


	//   ....[0]....
.L_30:
        /*00d0*/ 	.word	0x00002300


	//----- nvinfo : EIATTR_CRS_STACK_SIZE
	.align		4
.L_31:
        /*00d4*/ 	.byte	0x04, 0x1e
        /*00d6*/ 	.short	(.L_33 - .L_32)
.L_32:
        /*00d8*/ 	.word	0x00000000


	//----- nvinfo : EIATTR_CBANK_PARAM_SIZE
	.align		4
.L_33:
        /*00dc*/ 	.byte	0x03, 0x19
        /*00de*/ 	.short	0x0048


	//----- nvinfo : EIATTR_PARAM_CBANK
	.align		4
        /*00e0*/ 	.byte	0x04, 0x0a
        /*00e2*/ 	.short	(.L_35 - .L_34)
	.align		4
.L_34:
        /*00e4*/ 	.word	index@(.nv.constant0._Z12rwkv_wkv_f32iiiiPKfS0_S0_S0_S0_S0_Pf)
        /*00e8*/ 	.short	0x0380
        /*00ea*/ 	.short	0x0048


	//----- nvinfo : EIATTR_SW_WAR
	.align		4
.L_35:
        /*00ec*/ 	.byte	0x04, 0x36
        /*00ee*/ 	.short	(.L_37 - .L_36)
.L_36:
        /*00f0*/ 	.word	0x00000008
.L_37:


//--------------------- .nv.callgraph             --------------------------
	.section	.nv.callgraph,"",@"SHT_CUDA_CALLGRAPH"
	.align	4
	.sectionentsize	8
	.align		4
        /*0000*/ 	.word	0x00000000
	.align		4
        /*0004*/ 	.word	0xffffffff
	.align		4
        /*0008*/ 	.word	0x00000000
	.align		4
        /*000c*/ 	.word	0xfffffffe
	.align		4
        /*0010*/ 	.word	0x00000000
	.align		4
        /*0014*/ 	.word	0xfffffffd
	.align		4
        /*0018*/ 	.word	0x00000000
	.align		4
        /*001c*/ 	.word	0xfffffffc


//--------------------- .text._Z12rwkv_wkv_f32iiiiPKfS0_S0_S0_S0_S0_Pf --------------------------
	.section	.text._Z12rwkv_wkv_f32iiiiPKfS0_S0_S0_S0_S0_Pf,"ax",@progbits
	.align	128
.text._Z12rwkv_wkv_f32iiiiPKfS0_S0_S0_S0_S0_Pf:
        .type           _Z12rwkv_wkv_f32iiiiPKfS0_S0_S0_S0_S0_Pf,@function
        .size           _Z12rwkv_wkv_f32iiiiPKfS0_S0_S0_S0_S0_Pf,(.L_x_3 - _Z12rwkv_wkv_f32iiiiPKfS0_S0_S0_S0_S0_Pf)
        .other          _Z12rwkv_wkv_f32iiiiPKfS0_S0_S0_S0_S0_Pf,@"STO_CUDA_ENTRY STV_DEFAULT"
_Z12rwkv_wkv_f32iiiiPKfS0_S0_S0_S0_S0_Pf:
[----:B------:R-:W-:Y:S08]  /*0000*/  LDC R1, c[0x0][0x37c] ;  /* 0x0000df00ff017b82 */ /* 0x000ff00000000800 */
[----:B------:R-:W0:Y:S01]  /*0010*/  LDC R7, c[0x0][0x38c] ;  /* 0x0000e300ff077b82 */ /* 0x000e220000000800 */
[----:B------:R-:W1:Y:S01]  /*0020*/  S2R R4, SR_CTAID.X ;  /* 0x0000000000047919 */ /* 0x000e620000002500 */
[----:B------:R-:W2:Y:S01]  /*0030*/  LDCU UR9, c[0x0][0x388] ;  /* 0x00007100ff0977ac */ /* 0x000ea20008000800 */
[----:B------:R-:W3:Y:S05]  /*0040*/  LDCU.64 UR10, c[0x0][0x358] ;  /* 0x00006b00ff0a77ac */ /* 0x000eea0008000a00 */
[----:B------:R-:W4:Y:S08]  /*0050*/  LDC.64 R26, c[0x0][0x3b8] ;  /* 0x0000ee00ff1a7b82 */ /* 0x000f300000000a00 */
[----:B------:R-:W3:Y:S01]  /*0060*/  LDC.64 R24, c[0x0][0x3a8] ;  /* 0x0000ea00ff187b82 */ /* 0x000ee20000000a00 */
[----:B0-----:R-:W-:-:S07]  /*0070*/  IABS R5, R7 ;  /* 0x0000000700057213 */ /* 0x001fce0000000000 */
[----:B------:R-:W0:Y:S01]  /*0080*/  LDC.64 R20, c[0x0][0x380] ;  /* 0x0000e000ff147b82 */ /* 0x000e220000000a00 */
[----:B------:R-:W2:Y:S07]  /*0090*/  I2F.RP R0, R5 ;  /* 0x0000000500007306 */ /* 0x000eae0000209400 */
[----:B------:R-:W0:Y:S08]  /*00a0*/  S2UR UR8, SR_CgaCtaId ;  /* 0x00000000000879c3 */ /* 0x000e300000008800 */
[----:B------:R-:W0:Y:S01]  /*00b0*/  LDC.64 R90, c[0x0][0x3c0] ;  /* 0x0000f000ff5a7b82 */ /* 0x000e220000000a00 */
[----:B--2---:R-:W2:Y:S02]  /*00c0*/  MUFU.RCP R0, R0 ;  /* 0x0000000000007308 */ /* 0x004ea40000001000 */
[----:B--2---:R-:W-:-:S06]  /*00d0*/  IADD3 R2, PT, PT, R0, 0xffffffe, RZ ;  /* 0x0ffffffe00027810 */ /* 0x004fcc0007ffe0ff */
[----:B------:R2:W1:Y:S02]  /*00e0*/  F2I.FTZ.U32.TRUNC.NTZ R3, R2 ;  /* 0x0000000200037305 */ /* 0x000464000021f000 */
[----:B--2---:R-:W-:Y:S01]  /*00f0*/  HFMA2 R2, -RZ, RZ, 0, 0 ;  /* 0x00000000ff027431 */ /* 0x004fe200000001ff */
[----:B-1----:R-:W-:-:S05]  /*0100*/  IADD3 R6, PT, PT, RZ, -R3, RZ ;  /* 0x80000003ff067210 */ /* 0x002fca0007ffe0ff */
[----:B------:R-:W-:Y:S01]  /*0110*/  IMAD R9, R6, R5, RZ ;  /* 0x0000000506097224 */ /* 0x000fe200078e02ff */
[----:B------:R-:W-:-:S03]  /*0120*/  IABS R6, R4 ;  /* 0x0000000400067213 */ /* 0x000fc60000000000 */
[----:B------:R-:W-:Y:S01]  /*0130*/  IMAD.HI.U32 R3, R3, R9, R2 ;  /* 0x0000000903037227 */ /* 0x000fe200078e0002 */
[----:B------:R-:W-:-:S04]  /*0140*/  LOP3.LUT R2, R4, R7, RZ, 0x3c, !PT ;  /* 0x0000000704027212 */ /* 0x000fc800078e3cff */
[----:B------:R-:W-:Y:S01]  /*0150*/  ISETP.GE.AND P1, PT, R2, RZ, PT ;  /* 0x000000ff0200720c */ /* 0x000fe20003f26270 */
[----:B------:R-:W-:-:S05]  /*0160*/  IMAD.HI.U32 R3, R3, R6, RZ ;  /* 0x0000000603037227 */ /* 0x000fca00078e00ff */
[----:B------:R-:W-:-:S05]  /*0170*/  IADD3 R0, PT, PT, -R3, RZ, RZ ;  /* 0x000000ff03007210 */ /* 0x000fca0007ffe1ff */
[----:B------:R-:W-:-:S05]  /*0180*/  IMAD R0, R5, R0, R6 ;  /* 0x0000000005007224 */ /* 0x000fca00078e0206 */
[----:B------:R-:W-:-:S13]  /*0190*/  ISETP.GT.U32.AND P2, PT, R5, R0, PT ;  /* 0x000000000500720c */ /* 0x000fda0003f44070 */
[-C--:B------:R-:W-:Y:S02]  /*01a0*/  @!P2 IADD3 R0, PT, PT, R0, -R5.reuse, RZ ;  /* 0x800000050000a210 */ /* 0x080fe40007ffe0ff */
[----:B------:R-:W-:Y:S02]  /*01b0*/  @!P2 IADD3 R3, PT, PT, R3, 0x1, RZ ;  /* 0x000000010303a810 */ /* 0x000fe40007ffe0ff */
[----:B------:R-:W-:Y:S02]  /*01c0*/  ISETP.GE.U32.AND P0, PT, R0, R5, PT ;  /* 0x000000050000720c */ /* 0x000fe40003f06070 */
[----:B------:R-:W1:Y:S01]  /*01d0*/  S2R R0, SR_TID.X ;  /* 0x0000000000007919 */ /* 0x000e620000002100 */
[----:B------:R-:W-:-:S10]  /*01e0*/  ISETP.NE.AND P2, PT, R7, RZ, PT ;  /* 0x000000ff0700720c */ /* 0x000fd40003f45270 */
[----:B------:R-:W-:-:S04]  /*01f0*/  @P0 IADD3 R3, PT, PT, R3, 0x1, RZ ;  /* 0x0000000103030810 */ /* 0x000fc80007ffe0ff */
[----:B------:R-:W-:Y:S02]  /*0200*/  @!P1 IADD3 R3, PT, PT, -R3, RZ, RZ ;  /* 0x000000ff03039210 */ /* 0x000fe40007ffe1ff */
[----:B------:R-:W-:-:S04]  /*0210*/  @!P2 LOP3.LUT R3, RZ, R7, RZ, 0x33, !PT ;  /* 0x00000007ff03a212 */ /* 0x000fc800078e33ff */
[C---:B------:R-:W-:Y:S01]  /*0220*/  IADD3 R2, PT, PT, -R3.reuse, RZ, RZ ;  /* 0x000000ff03027210 */ /* 0x040fe20007ffe1ff */
[----:B------:R-:W-:-:S04]  /*0230*/  IMAD R29, R3, UR9, RZ ;  /* 0x00000009031d7c24 */ /* 0x000fc8000f8e02ff */
[----:B------:R-:W-:Y:S01]  /*0240*/  IMAD R7, R7, R2, R4 ;  /* 0x0000000207077224 */ /* 0x000fe200078e0204 */
[----:B-1----:R-:W-:-:S04]  /*0250*/  LEA R28, R29, R0, 0x6 ;  /* 0x000000001d1c7211 */ /* 0x002fc800078e30ff */
[C---:B------:R-:W-:Y:S02]  /*0260*/  LEA R86, R7.reuse, R0, 0x6 ;  /* 0x0000000007567211 */ /* 0x040fe400078e30ff */
[----:B------:R-:W-:-:S03]  /*0270*/  LEA R28, R7, R28, 0xc ;  /* 0x0000001c071c7211 */ /* 0x000fc600078e60ff */
[----:B---3--:R-:W-:-:S04]  /*0280*/  IMAD.WIDE.U32 R24, R86, 0x4, R24 ;  /* 0x0000000456187825 */ /* 0x008fc800078e0018 */
[----:B----4-:R-:W-:-:S05]  /*0290*/  IMAD.WIDE R26, R28, 0x4, R26 ;  /* 0x000000041c1a7825 */ /* 0x010fca00078e021a */
[----:B------:R-:W5:Y:S04]  /*02a0*/  LDG.E R85, desc[UR10][R26.64] ;  /* 0x0000000a1a557981 */ /* 0x000f68000c1e1900 */
        /* <DEDUP_REMOVED lines=62> */
[----:B------:R-:W5:Y:S01]  /*0690*/  LDG.E R12, desc[UR10][R26.64+0x3f00] ;  /* 0x003f000a1a0c7981 */ /* 0x000f62000c1e1900 */
[----:B------:R-:W-:Y:S06]  /*06a0*/  BAR.SYNC.DEFER_BLOCKING 0x0 ;  /* 0x0000000000007b1d */ /* 0x000fec0000010000 */
[----:B------:R1:W2:Y:S01]  /*06b0*/  LDG.E R24, desc[UR10][R24.64] ;  /* 0x0000000a18187981 */ /* 0x0002a2000c1e1900 */
[----:B0-----:R-:W-:Y:S01]  /*06c0*/  IABS R32, R20 ;  /* 0x0000001400207213 */ /* 0x001fe20000000000 */
[----:B------:R-:W-:-:S02]  /*06d0*/  UMOV UR6, 0x400 ;  /* 0x0000040000067882 */ /* 0x000fc40000000000 */
[----:B------:R-:W-:Y:S01]  /*06e0*/  UIADD3 UR4, UPT, UPT, UR6, 0x200, URZ ;  /* 0x0000020006047890 */ /* 0x000fe2000fffe0ff */
[----:B------:R-:W0:Y:S03]  /*06f0*/  I2F.RP R30, R32 ;  /* 0x00000020001e7306 */ /* 0x000e260000209400 */
[----:B------:R-:W-:Y:S01]  /*0700*/  ULEA UR4, UR8, UR4, 0x18 ;  /* 0x0000000408047291 */ /* 0x000fe2000f8ec0ff */
[----:B-1----:R-:W-:-:S04]  /*0710*/  IABS R25, R21 ;  /* 0x0000001500197213 */ /* 0x002fc80000000000 */
[----:B0-----:R-:W0:Y:S02]  /*0720*/  MUFU.RCP R30, R30 ;  /* 0x0000001e001e7308 */ /* 0x001e240000001000 */
[----:B0-----:R-:W-:-:S06]  /*0730*/  IADD3 R22, PT, PT, R30, 0xffffffe, RZ ;  /* 0x0ffffffe1e167810 */ /* 0x001fcc0007ffe0ff */
[----:B------:R0:W1:Y:S02]  /*0740*/  F2I.FTZ.U32.TRUNC.NTZ R23, R22 ;  /* 0x0000001600177305 */ /* 0x000064000021f000 */
[----:B0-----:R-:W-:Y:S02]  /*0750*/  MOV R22, RZ ;  /* 0x000000ff00167202 */ /* 0x001fe40000000f00 */
[----:B-1----:R-:W-:-:S05]  /*0760*/  IADD3 R27, PT, PT, RZ, -R23, RZ ;  /* 0x80000017ff1b7210 */ /* 0x002fca0007ffe0ff */
[----:B------:R-:W-:-:S04]  /*0770*/  IMAD R27, R27, R32, RZ ;  /* 0x000000201b1b7224 */ /* 0x000fc800078e02ff */
        /* <DEDUP_REMOVED lines=10> */
[----:B------:R-:W-:-:S11]  /*0820*/  ISETP.NE.AND P2, PT, R20, RZ, PT ;  /* 0x000000ff1400720c */ /* 0x000fd60003f45270 */
[----:B------:R-:W-:-:S04]  /*0830*/  @P0 IADD3 R23, PT, PT, R23, 0x1, RZ ;  /* 0x0000000117170810 */ /* 0x000fc80007ffe0ff */
[----:B------:R-:W-:Y:S02]  /*0840*/  @!P1 IADD3 R23, PT, PT, -R23, RZ, RZ ;  /* 0x000000ff17179210 */ /* 0x000fe40007ffe1ff */
[----:B------:R-:W-:Y:S02]  /*0850*/  @!P2 LOP3.LUT R23, RZ, R20, RZ, 0x33, !PT ;  /* 0x00000014ff17a212 */ /* 0x000fe400078e33ff */
[----:B------:R-:W-:-:S03]  /*0860*/  IADD3 R20, PT, PT, R29, UR9, RZ ;  /* 0x000000091d147c10 */ /* 0x000fc6000fffe0ff */
[C-C-:B------:R-:W-:Y:S02]  /*0870*/  IMAD R89, R23.reuse, R29, R86.reuse ;  /* 0x0000001d17597224 */ /* 0x140fe400078e0256 */
[----:B------:R-:W-:Y:S02]  /*0880*/  IMAD R86, R23, R20, R86 ;  /* 0x0000001417567224 */ /* 0x000fe400078e0256 */
[----:B------:R-:W-:Y:S01]  /*0890*/  IMAD R23, R21, UR9, R28 ;  /* 0x0000000915177c24 */ /* 0x000fe2000f8e021c */
[----:B------:R-:W-:Y:S02]  /*08a0*/  LEA R21, R0, UR4, 0x2 ;  /* 0x0000000400157c11 */ /* 0x000fe4000f8e10ff */
[----:B------:R-:W-:Y:S01]  /*08b0*/  ISETP.GE.AND P0, PT, R89, R86, PT ;  /* 0x000000565900720c */ /* 0x000fe20003f06270 */
[----:B------:R-:W-:Y:S02]  /*08c0*/  IMAD.WIDE R90, R23, 0x4, R90 ;  /* 0x00000004175a7825 */ /* 0x000fe400078e025a */
[----:B--2---:R0:W-:Y:S01]  /*08d0*/  STS [R21], R24 ;  /* 0x0000001815007388 */ /* 0x0041e20000000800 */
[----:B------:R-:W-:Y:S09]  /*08e0*/  BAR.SYNC.DEFER_BLOCKING 0x0 ;  /* 0x0000000000007b1d */ /* 0x000ff20000010000 */
[----:B------:R-:W-:Y:S05]  /*08f0*/  @P0 BRA `(.L_x_0) ;  /* 0x0000001400800947 */ /* 0x000fea0003800000 */
.L_x_1:
[----:B0-----:R-:W0:Y:S01]  /*0900*/  LDC.64 R24, c[0x0][0x390] ;  /* 0x0000e400ff187b82 */ /* 0x001e220000000a00 */
[----:B------:R-:W-:Y:S07]  /*0910*/  WARPSYNC.ALL ;  /* 0x0000000000007948 */ /* 0x000fee0003800000 */
[----:B------:R-:W1:Y:S08]  /*0920*/  LDC.64 R22, c[0x0][0x3a0] ;  /* 0x0000e800ff167b82 */ /* 0x000e700000000a00 */
[----:B------:R-:W2:Y:S01]  /*0930*/  LDC.64 R20, c[0x0][0x3b0] ;  /* 0x0000ec00ff147b82 */ /* 0x000ea20000000a00 */
[----:B0-----:R-:W-:-:S07]  /*0940*/  IMAD.WIDE R24, R89, 0x4, R24 ;  /* 0x0000000459187825 */ /* 0x001fce00078e0218 */
[----:B------:R-:W-:Y:S08]  /*0950*/  BAR.SYNC.DEFER_BLOCKING 0x0 ;  /* 0x0000000000007b1d */ /* 0x000ff00000010000 */
[----:B------:R-:W0:Y:S01]  /*0960*/  LDC.64 R26, c[0x0][0x398] ;  /* 0x0000e600ff1a7b82 */ /* 0x000e220000000a00 */
[----:B-1----:R-:W-:-:S04]  /*0970*/  IMAD.WIDE R22, R89, 0x4, R22 ;  /* 0x0000000459167825 */ /* 0x002fc800078e0216 */
[C---:B--2---:R-:W-:Y:S01]  /*0980*/  IMAD.WIDE R20, R89.reuse, 0x4, R20 ;  /* 0x0000000459147825 */ /* 0x044fe200078e0214 */
[----:B------:R-:W2:Y:S04]  /*0990*/  LDG.E R38, desc[UR10][R24.64] ;  /* 0x0000000a18267981 */ /* 0x000ea8000c1e1900 */
[----:B------:R-:W3:Y:S04]  /*09a0*/  LDG.E R88, desc[UR10][R22.64] ;  /* 0x0000000a16587981 */ /* 0x000ee8000c1e1900 */
[----:B------:R-:W4:Y:S01]  /*09b0*/  LDG.E R94, desc[UR10][R20.64] ;  /* 0x0000000a145e7981 */ /* 0x000f22000c1e1900 */
[----:B------:R-:W-:Y:S01]  /*09c0*/  UIADD3 UR4, UPT, UPT, UR6, 0x100, URZ ;  /* 0x0000010006047890 */ /* 0x000fe2000fffe0ff */
[----:B0-----:R-:W-:Y:S01]  /*09d0*/  IMAD.WIDE R36, R89, 0x4, R26 ;  /* 0x0000000459247825 */ /* 0x001fe200078e021a */
[----:B------:R-:W-:-:S02]  /*09e0*/  UIADD3 UR5, UPT, UPT, UR6, 0x300, URZ ;  /* 0x0000030006057890 */ /* 0x000fc4000fffe0ff */
[----:B------:R-:W-:Y:S02]  /*09f0*/  ULEA UR7, UR8, UR6, 0x18 ;  /* 0x0000000608077291 */ /* 0x000fe4000f8ec0ff */
[----:B------:R-:W-:Y:S02]  /*0a00*/  ULEA UR4, UR8, UR4, 0x18 ;  /* 0x0000000408047291 */ /* 0x000fe4000f8ec0ff */
[----:B------:R-:W-:Y:S02]  /*0a10*/  ULEA UR5, UR8, UR5, 0x18 ;  /* 0x0000000508057291 */ /* 0x000fe4000f8ec0ff */
[C---:B------:R-:W-:Y:S02]  /*0a20*/  LEA R39, R0.reuse, UR7, 0x2 ;  /* 0x0000000700277c11 */ /* 0x040fe4000f8e10ff */
[C---:B------:R-:W-:Y:S02]  /*0a30*/  LEA R93, R0.reuse, UR4, 0x2 ;  /* 0x00000004005d7c11 */ /* 0x040fe4000f8e10ff */
[----:B------:R-:W-:Y:S01]  /*0a40*/  LEA R95, R0, UR5, 0x2 ;  /* 0x00000005005f7c11 */ /* 0x000fe2000f8e10ff */
[----:B--2---:R-:W-:Y:S04]  /*0a50*/  STS [R39], R38 ;  /* 0x0000002627007388 */ /* 0x004fe80000000800 */
[----:B---3--:R-:W-:Y:S04]  /*0a60*/  STS [R93], R88 ;  /* 0x000000585d007388 */ /* 0x008fe80000000800 */
[----:B----4-:R-:W-:Y:S01]  /*0a70*/  STS [R95], R94 ;  /* 0x0000005e5f007388 */ /* 0x010fe20000000800 */
[----:B------:R-:W-:Y:S06]  /*0a80*/  BAR.SYNC.DEFER_BLOCKING 0x0 ;  /* 0x0000000000007b1d */ /* 0x000fec0000010000 */
[----:B------:R0:W2:Y:S04]  /*0a90*/  LDG.E R87, desc[UR10][R36.64] ;  /* 0x0000000a24577981 */ /* 0x0000a8000c1e1900 */
[----:B------:R-:W2:Y:S04]  /*0aa0*/  LDS.128 R28, [UR7] ;  /* 0x00000007ff1c7984 */ /* 0x000ea80008000c00 */
[----:B------:R-:W1:Y:S04]  /*0ab0*/  LDS.128 R32, [UR7+0x200] ;  /* 0x00020007ff207984 */ /* 0x000e680008000c00 */
[----:B------:R-:W-:Y:S04]  /*0ac0*/  LDS.128 R20, [UR7+0x100] ;  /* 0x00010007ff147984 */ /* 0x000fe80008000c00 */
[----:B------:R-:W3:Y:S04]  /*0ad0*/  LDS.128 R24, [UR7+0x300] ;  /* 0x00030007ff187984 */ /* 0x000ee80008000c00 */
[----:B0-----:R-:W-:Y:S01]  /*0ae0*/  LDS.128 R36, [UR7+0x110] ;  /* 0x00011007ff247984 */ /* 0x001fe20008000c00 */
[C---:B--2---:R-:W-:Y:S01]  /*0af0*/  FMUL R28, R87.reuse, R28 ;  /* 0x0000001c571c7220 */ /* 0x044fe20000400000 */
[C---:B------:R-:W-:Y:S01]  /*0b00*/  FMUL R92, R87.reuse, R29 ;  /* 0x0000001d575c7220 */ /* 0x040fe20000400000 */
[----:B------:R-:W-:-:S02]  /*0b10*/  FMUL R88, R87, R31 ;  /* 0x0000001f57587220 */ /* 0x000fc40000400000 */
[----:B-1---5:R-:W-:Y:S01]  /*0b20*/  FFMA R97, R28, R32, R85 ;  /* 0x000000201c617223 */ /* 0x022fe20000000055 */
[----:B------:R-:W-:Y:S01]  /*0b30*/  FFMA R33, R92, R33, R84 ;  /* 0x000000215c217223 */ /* 0x000fe20000000054 */
[----:B------:R-:W-:Y:S01]  /*0b40*/  FFMA R35, R88, R35, R82 ;  /* 0x0000002358237223 */ /* 0x000fe20000000052 */
[----:B---3--:R-:W-:Y:S01]  /*0b50*/  FFMA R85, R24, R85, R28 ;  /* 0x0000005518557223 */ /* 0x008fe2000000001c */
[----:B------:R-:W-:Y:S01]  /*0b60*/  FFMA R20, R20, R97, RZ ;  /* 0x0000006114147223 */ /* 0x000fe200000000ff */
[----:B------:R-:W-:Y:S01]  /*0b70*/  FFMA R84, R25, R84, R92 ;  /* 0x0000005419547223 */ /* 0x000fe2000000005c */
[----:B------:R-:W-:Y:S02]  /*0b80*/  FFMA R82, R27, R82, R88 ;  /* 0x000000521b527223 */ /* 0x000fe40000000058 */
[----:B------:R-:W-:Y:S01]  /*0b90*/  FFMA R21, R21, R33, R20 ;  /* 0x0000002115157223 */ /* 0x000fe20000000014 */
[----:B------:R-:W-:Y:S02]  /*0ba0*/  FMUL R20, R87, R30 ;  /* 0x0000001e57147220 */ /* 0x000fe40000400000 */
[----:B------:R-:W0:Y:S02]  /*0bb0*/  LDS.128 R28, [UR7+0x10] ;  /* 0x00001007ff1c7984 */ /* 0x000e240008000c00 */
[----:B------:R-:W-:Y:S01]  /*0bc0*/  FFMA R34, R20, R34, R83 ;  /* 0x0000002214227223 */ /* 0x000fe20000000053 */
[----:B------:R-:W-:-:S03]  /*0bd0*/  FFMA R83, R26, R83, R20 ;  /* 0x000000531a537223 */ /* 0x000fc60000000014 */
[----:B------:R-:W-:-:S04]  /*0be0*/  FFMA R22, R22, R34, R21 ;  /* 0x0000002216167223 */ /* 0x000fc80000000015 */
[----:B------:R-:W-:Y:S02]  /*0bf0*/  FFMA R23, R23, R35, R22 ;  /* 0x0000002317177223 */ /* 0x000fe40000000016 */
[----:B------:R-:W1:Y:S01]  /*0c00*/  LDS.128 R32, [UR7+0x210] ;  /* 0x00021007ff207984 */ /* 0x000e620008000c00 */
[C---:B0-----:R-:W-:Y:S01]  /*0c10*/  FMUL R26, R87.reuse, R28 ;  /* 0x0000001c571a7220 */ /* 0x041fe20000400000 */
[C---:B------:R-:W-:Y:S01]  /*0c20*/  FMUL R24, R87.reuse, R29 ;  /* 0x0000001d57187220 */ /* 0x040fe20000400000 */
[C---:B------:R-:W-:Y:S01]  /*0c30*/  FMUL R25, R87.reuse, R30 ;  /* 0x0000001e57197220 */ /* 0x040fe20000400000 */
[----:B------:R-:W-:Y:S02]  /*0c40*/  FMUL R92, R87, R31 ;  /* 0x0000001f575c7220 */ /* 0x000fe40000400000 */
[----:B------:R-:W0:Y:S01]  /*0c50*/  LDS.128 R28, [UR7+0x20] ;  /* 0x00002007ff1c7984 */ /* 0x000e220008000c00 */
[----:B-1----:R-:W-:Y:S01]  /*0c60*/  FFMA R32, R26, R32, R81 ;  /* 0x000000201a207223 */ /* 0x002fe20000000051 */
[----:B------:R-:W-:Y:S01]  /*0c70*/  FFMA R33, R24, R33, R80 ;  /* 0x0000002118217223 */ /* 0x000fe20000000050 */
[----:B------:R-:W-:Y:S01]  /*0c80*/  FFMA R34, R25, R34, R79 ;  /* 0x0000002219227223 */ /* 0x000fe2000000004f */
[----:B------:R-:W-:Y:S01]  /*0c90*/  FFMA R35, R92, R35, R78 ;  /* 0x000000235c237223 */ /* 0x000fe2000000004e */
[----:B------:R-:W-:-:S02]  /*0ca0*/  FFMA R32, R36, R32, R23 ;  /* 0x0000002024207223 */ /* 0x000fc40000000017 */
[----:B------:R-:W1:Y:S02]  /*0cb0*/  LDS.128 R20, [UR7+0x310] ;  /* 0x00031007ff147984 */ /* 0x000e640008000c00 */
[----:B------:R-:W-:-:S04]  /*0cc0*/  FFMA R33, R37, R33, R32 ;  /* 0x0000002125217223 */ /* 0x000fc80000000020 */
[----:B------:R-:W-:-:S04]  /*0cd0*/  FFMA R34, R38, R34, R33 ;  /* 0x0000002226227223 */ /* 0x000fc80000000021 */
[----:B------:R-:W-:Y:S02]  /*0ce0*/  FFMA R27, R39, R35, R34 ;  /* 0x00000023271b7223 */ /* 0x000fe40000000022 */
[----:B------:R-:W2:Y:S04]  /*0cf0*/  LDS.128 R32, [UR7+0x220] ;  /* 0x00022007ff207984 */ /* 0x000ea80008000c00 */
[----:B------:R-:W3:Y:S01]  /*0d00*/  LDS.128 R36, [UR7+0x120] ;  /* 0x00012007ff247984 */ /* 0x000ee20008000c00 */
[C---:B0-----:R-:W-:Y:S01]  /*0d10*/  FMUL R88, R87.reuse, R31 ;  /* 0x0000001f57587220 */ /* 0x041fe20000400000 */
[----:B-1----:R-:W-:Y:S01]  /*0d20*/  FFMA R79, R22, R79, R25 ;  /* 0x0000004f164f7223 */ /* 0x002fe20000000019 */
[C---:B------:R-:W-:Y:S01]  /*0d30*/  FMUL R22, R87.reuse, R28 ;  /* 0x0000001c57167220 */ /* 0x040fe20000400000 */
[----:B------:R-:W-:Y:S01]  /*0d40*/  FFMA R81, R20, R81, R26 ;  /* 0x0000005114517223 */ /* 0x000fe2000000001a */
[----:B------:R-:W-:Y:S01]  /*0d50*/  FMUL R20, R87, R29 ;  /* 0x0000001d57147220 */ /* 0x000fe20000400000 */
[----:B------:R-:W-:Y:S01]  /*0d60*/  FFMA R80, R21, R80, R24 ;  /* 0x0000005015507223 */ /* 0x000fe20000000018 */
[----:B------:R-:W-:Y:S01]  /*0d70*/  FMUL R21, R87, R30 ;  /* 0x0000001e57157220 */ /* 0x000fe20000400000 */
[----:B------:R-:W-:Y:S01]  /*0d80*/  FFMA R78, R23, R78, R92 ;  /* 0x0000004e174e7223 */ /* 0x000fe2000000005c */
[----:B------:R-:W0:Y:S01]  /*0d90*/  LDS.128 R28, [UR7+0x30] ;  /* 0x00003007ff1c7984 */ /* 0x000e220008000c00 */
[----:B--2---:R-:W-:Y:S01]  /*0da0*/  FFMA R32, R22, R32, R77 ;  /* 0x0000002016207223 */ /* 0x004fe2000000004d */
[----:B------:R-:W-:Y:S01]  /*0db0*/  FFMA R33, R20, R33, R76 ;  /* 0x0000002114217223 */ /* 0x000fe2000000004c */
[----:B------:R-:W-:Y:S01]  /*0dc0*/  FFMA R34, R21, R34, R75 ;  /* 0x0000002215227223 */ /* 0x000fe2000000004b */
[----:B------:R-:W-:Y:S01]  /*0dd0*/  FFMA R35, R88, R35, R74 ;  /* 0x0000002358237223 */ /* 0x000fe2000000004a */
[----:B---3--:R-:W-:-:S02]  /*0de0*/  FFMA R32, R36, R32, R27 ;  /* 0x0000002024207223 */ /* 0x008fc4000000001b */
        /* <DEDUP_REMOVED lines=227> */
[C---:B------:R-:W-:Y:S01]  /*1c20*/  FMUL R88, R87.reuse, R29 ;  /* 0x0000001d57587220 */ /* 0x040fe20000400000 */
[C---:B------:R-:W-:Y:S01]  /*1c30*/  FMUL R92, R87.reuse, R30 ;  /* 0x0000001e575c7220 */ /* 0x040fe20000400000 */
[----:B------:R-:W-:Y:S01]  /*1c40*/  FMUL R93, R87, R31 ;  /* 0x0000001f575d7220 */ /* 0x000fe20000400000 */
[----:B-1----:R-:W-:Y:S01]  /*1c50*/  FFMA R5, R20, R5, R26 ;  /* 0x0000000514057223 */ /* 0x002fe2000000001a */
[----:B------:R-:W-:Y:S01]  /*1c60*/  FFMA R6, R21, R6, R24 ;  /* 0x0000000615067223 */ /* 0x000fe20000000018 */
[----:B------:R-:W-:Y:S01]  /*1c70*/  FFMA R7, R22, R7, R25 ;  /* 0x0000000716077223 */ /* 0x000fe20000000019 */
[----:B------:R-:W-:-:S02]  /*1c80*/  FFMA R4, R23, R4, R94 ;  /* 0x0000000417047223 */ /* 0x000fc4000000005e */
[----:B------:R-:W0:Y:S01]  /*1c90*/  LDS.128 R20, [UR7+0xf0] ;  /* 0x0000f007ff147984 */ /* 0x000e220008000c00 */
[----:B--2---:R-:W-:Y:S01]  /*1ca0*/  FFMA R32, R28, R32, R9 ;  /* 0x000000201c207223 */ /* 0x004fe20000000009 */
[----:B------:R-:W-:Y:S01]  /*1cb0*/  FFMA R33, R88, R33, R10 ;  /* 0x0000002158217223 */ /* 0x000fe2000000000a */
[----:B------:R-:W-:Y:S01]  /*1cc0*/  FFMA R34, R92, R34, R13 ;  /* 0x000000225c227223 */ /* 0x000fe2000000000d */
[----:B------:R-:W-:Y:S01]  /*1cd0*/  FFMA R35, R93, R35, R16 ;  /* 0x000000235d237223 */ /* 0x000fe20000000010 */
[----:B---3--:R-:W-:Y:S02]  /*1ce0*/  FFMA R32, R36, R32, R27 ;  /* 0x0000002024207223 */ /* 0x008fe4000000001b */
[----:B------:R-:W1:Y:S02]  /*1cf0*/  LDS.128 R24, [UR7+0x3e0] ;  /* 0x0003e007ff187984 */ /* 0x000e640008000c00 */
[----:B------:R-:W-:-:S04]  /*1d00*/  FFMA R33, R37, R33, R32 ;  /* 0x0000002125217223 */ /* 0x000fc80000000020 */
[----:B------:R-:W-:-:S04]  /*1d10*/  FFMA R34, R38, R34, R33 ;  /* 0x0000002226227223 */ /* 0x000fc80000000021 */
[----:B------:R-:W-:Y:S02]  /*1d20*/  FFMA R39, R39, R35, R34 ;  /* 0x0000002327277223 */ /* 0x000fe40000000022 */
[----:B------:R-:W-:Y:S01]  /*1d30*/  LDS.128 R32, [UR7+0x1f0] ;  /* 0x0001f007ff207984 */ /* 0x000fe20008000c00 */
[C---:B0-----:R-:W-:Y:S01]  /*1d40*/  FMUL R20, R87.reuse, R20 ;  /* 0x0000001457147220 */ /* 0x041fe20000400000 */
[C---:B------:R-:W-:Y:S01]  /*1d50*/  FMUL R21, R87.reuse, R21 ;  /* 0x0000001557157220 */ /* 0x040fe20000400000 */
[C---:B------:R-:W-:Y:S01]  /*1d60*/  FMUL R22, R87.reuse, R22 ;  /* 0x0000001657167220 */ /* 0x040fe20000400000 */
[----:B------:R-:W-:Y:S01]  /*1d70*/  FMUL R23, R87, R23 ;  /* 0x0000001757177220 */ /* 0x000fe20000400000 */
[----:B-1----:R-:W-:Y:S01]  /*1d80*/  FFMA R9, R24, R9, R28 ;  /* 0x0000000918097223 */ /* 0x002fe2000000001c */
[----:B------:R-:W-:Y:S01]  /*1d90*/  FFMA R10, R25, R10, R88 ;  /* 0x0000000a190a7223 */ /* 0x000fe20000000058 */
[----:B------:R-:W0:Y:S01]  /*1da0*/  LDS.128 R28, [UR7+0x2f0] ;  /* 0x0002f007ff1c7984 */ /* 0x000e220008000c00 */
[----:B------:R-:W-:Y:S01]  /*1db0*/  FFMA R13, R26, R13, R92 ;  /* 0x0000000d1a0d7223 */ /* 0x000fe2000000005c */
[----:B------:R-:W-:Y:S01]  /*1dc0*/  FFMA R16, R27, R16, R93 ;  /* 0x000000101b107223 */ /* 0x000fe2000000005d */
[----:B0-----:R-:W-:Y:S01]  /*1dd0*/  FFMA R28, R20, R28, R15 ;  /* 0x0000001c141c7223 */ /* 0x001fe2000000000f */
[----:B------:R-:W-:Y:S01]  /*1de0*/  FFMA R29, R21, R29, R14 ;  /* 0x0000001d151d7223 */ /* 0x000fe2000000000e */
[----:B------:R-:W-:Y:S01]  /*1df0*/  FFMA R30, R22, R30, R11 ;  /* 0x0000001e161e7223 */ /* 0x000fe2000000000b */
[----:B------:R-:W-:Y:S01]  /*1e00*/  FFMA R31, R23, R31, R12 ;  /* 0x0000001f171f7223 */ /* 0x000fe2000000000c */
[----:B------:R-:W-:-:S02]  /*1e10*/  FFMA R28, R32, R28, R39 ;  /* 0x0000001c201c7223 */ /* 0x000fc40000000027 */
[----:B------:R-:W0:Y:S02]  /*1e20*/  LDS.128 R36, [UR7+0x3f0] ;  /* 0x0003f007ff247984 */ /* 0x000e240008000c00 */
[----:B------:R-:W-:-:S04]  /*1e30*/  FFMA R29, R33, R29, R28 ;  /* 0x0000001d211d7223 */ /* 0x000fc8000000001c */
[----:B------:R-:W-:Y:S02]  /*1e40*/  FFMA R30, R34, R30, R29 ;  /* 0x0000001e221e7223 */ /* 0x000fe4000000001d */
[----:B------:R-:W1:Y:S02]  /*1e50*/  LDC.64 R28, c[0x0][0x3c0] ;  /* 0x0000f000ff1c7b82 */ /* 0x000e640000000a00 */
[----:B------:R-:W-:Y:S01]  /*1e60*/  FFMA R31, R35, R31, R30 ;  /* 0x0000001f231f7223 */ /* 0x000fe2000000001e */
[C---:B-1----:R-:W-:Y:S01]  /*1e70*/  IMAD.WIDE R28, R89.reuse, 0x4, R28 ;  /* 0x00000004591c7825 */ /* 0x042fe200078e021c */
[----:B------:R-:W-:-:S04]  /*1e80*/  IADD3 R89, PT, PT, R89, UR9, RZ ;  /* 0x0000000959597c10 */ /* 0x000fc8000fffe0ff */
[----:B------:R1:W-:Y:S01]  /*1e90*/  STG.E desc[UR10][R28.64], R31 ;  /* 0x0000001f1c007986 */ /* 0x0003e2000c10190a */
[----:B------:R-:W-:Y:S01]  /*1ea0*/  ISETP.GE.AND P0, PT, R89, R86, PT ;  /* 0x000000565900720c */ /* 0x000fe20003f06270 */
[----:B0-----:R-:W-:Y:S01]  /*1eb0*/  FFMA R15, R36, R15, R20 ;  /* 0x0000000f240f7223 */ /* 0x001fe20000000014 */
[----:B------:R-:W-:Y:S01]  /*1ec0*/  FFMA R14, R37, R14, R21 ;  /* 0x0000000e250e7223 */ /* 0x000fe20000000015 */
[----:B------:R-:W-:Y:S01]  /*1ed0*/  FFMA R11, R38, R11, R22 ;  /* 0x0000000b260b7223 */ /* 0x000fe20000000016 */
[----:B------:R-:W-:-:S09]  /*1ee0*/  FFMA R12, R39, R12, R23 ;  /* 0x0000000c270c7223 */ /* 0x000fd20000000017 */
[----:B-1----:R-:W-:Y:S05]  /*1ef0*/  @!P0 BRA `(.L_x_1) ;  /* 0xffffffe800808947 */ /* 0x002fea000383ffff */
.L_x_0:
[----:B-----5:R-:W-:Y:S04]  /*1f00*/  STG.E desc[UR10][R90.64], R85 ;  /* 0x000000555a007986 */ /* 0x020fe8000c10190a */
[----:B------:R-:W-:Y:S04]  /*1f10*/  STG.E desc[UR10][R90.64+0x100], R84 ;  /* 0x000100545a007986 */ /* 0x000fe8000c10190a */
        /* <DEDUP_REMOVED lines=61> */
[----:B------:R-:W-:Y:S01]  /*22f0*/  STG.E desc[UR10][R90.64+0x3f00], R12 ;  /* 0x003f000c5a007986 */ /* 0x000fe2000c10190a */
[----:B------:R-:W-:Y:S05]  /*2300*/  EXIT ;  /* 0x000000000000794d */ /* 0x000fea0003800000 */
.L_x_2:
[----:B------:R-:W-:-:S00]  /*2310*/  BRA `(.L_x_2) ;  /* 0xfffffffc00fc7947 */ /* 0x000fc0000383ffff */
[----:B------:R-:W-:-:S00]  /*2320*/  NOP ;  /* 0x0000000000007918 */ /* 0x000fc00000000000 */
        /* <DEDUP_REMOVED lines=13> */
.L_x_3:


//--------------------- .nv.shared._Z12rwkv_wkv_f32iiiiPKfS0_S0_S0_S0_S0_Pf --------------------------
	.section	.nv.shared._Z12rwkv_wkv_f32iiiiPKfS0_S0_S0_S0_S0_Pf,"aw",@nobits
	.sectionflags	@""
	.align	16
.nv.shared._Z12rwkv_wkv_f32iiiiPKfS0_S0_S0_S0_S0_Pf:
	.zero		2048


//--------------------- .nv.shared.reserved.0     --------------------------
	.section	.nv.shared.reserved.0,"aw",@nobits
	.weak		__nv_reservedSMEM_offset_0_alias
	.size		__nv_reservedSMEM_offset_0_alias, 0, 64
	.other		__nv_reservedSMEM_offset_0_alias,@"STO_CUDA_RESERVED_SHARED STV_DEFAULT"
__nv_reservedSMEM_offset_0_alias:
	.zero		0
	.zero		64


//--------------------- .nv.constant0._Z12rwkv_wkv_f32iiiiPKfS0_S0_S0_S0_S0_Pf --------------------------
	.section	.nv.constant0._Z12rwkv_wkv_f32iiiiPKfS0_S0_S0_S0_S0_Pf,"a",@progbits
	.sectionflags	@""
	.align	4
.nv.constant0._Z12rwkv_wkv_f32iiiiPKfS0_S0_S0_S0_S0_Pf:
	.zero		968


//--------------------- SYMBOLS --------------------------

	.type		.nv.reservedSmem.offset0,@object
	.size		.nv.reservedSmem.offset0,0x4
	.type		.nv.reservedSmem.cap,@object
	.size		.nv.reservedSmem.cap,0x4
